//
// Generated by NVIDIA NVVM Compiler
//
// Compiler Build ID: CL-36424714
// Cuda compilation tools, release 13.0, V13.0.88
// Based on NVVM 20.0.0
//

.version 9.0
.target sm_100
.address_size 64

	// .globl	_Z3addiPfS_i

.visible .entry _Z3addiPfS_i(
	.param .u32 _Z3addiPfS_i_param_0,
	.param .u64 .ptr .align 1 _Z3addiPfS_i_param_1,
	.param .u64 .ptr .align 1 _Z3addiPfS_i_param_2,
	.param .u32 _Z3addiPfS_i_param_3
)
{
	.reg .pred 	%p<6>;
	.reg .b32 	%r<29>;
	.reg .b32 	%f<16>;
	.reg .b64 	%rd<13>;

	ld.param.u32 	%r15, [_Z3addiPfS_i_param_0];
	ld.param.u64 	%rd5, [_Z3addiPfS_i_param_1];
	ld.param.u64 	%rd6, [_Z3addiPfS_i_param_2];
	ld.param.u32 	%r16, [_Z3addiPfS_i_param_3];
	cvta.to.global.u64 	%rd1, %rd6;
	cvta.to.global.u64 	%rd2, %rd5;
	mov.u32 	%r17, %ntid.x;
	mov.u32 	%r18, %ctaid.x;
	mov.u32 	%r19, %tid.x;
	mad.lo.s32 	%r20, %r18, %r17, %r19;
	mul.lo.s32 	%r1, %r20, %r16;
	add.s32 	%r21, %r1, %r16;
	min.s32 	%r2, %r15, %r21;
	setp.ge.s32 	%p1, %r1, %r2;
	@%p1 bra 	$L__BB0_7;
	sub.s32 	%r22, %r2, %r1;
	and.b32  	%r3, %r22, 3;
	setp.eq.s32 	%p2, %r3, 0;
	mov.u32 	%r26, %r1;
	@%p2 bra 	$L__BB0_4;
	neg.s32 	%r24, %r3;
	mov.u32 	%r26, %r1;
$L__BB0_3:
	.pragma "nounroll";
	mul.wide.s32 	%rd7, %r26, 4;
	add.s64 	%rd8, %rd1, %rd7;
	add.s64 	%rd9, %rd2, %rd7;
	ld.global.f32 	%f1, [%rd9];
	ld.global.f32 	%f2, [%rd8];
	add.f32 	%f3, %f1, %f2;
	st.global.f32 	[%rd8], %f3;
	add.s32 	%r26, %r26, 1;
	add.s32 	%r24, %r24, 1;
	setp.ne.s32 	%p3, %r24, 0;
	@%p3 bra 	$L__BB0_3;
$L__BB0_4:
	sub.s32 	%r23, %r1, %r2;
	setp.gt.u32 	%p4, %r23, -4;
	@%p4 bra 	$L__BB0_7;
	sub.s32 	%r27, %r26, %r2;
	add.s64 	%rd3, %rd2, 8;
	add.s64 	%rd4, %rd1, 8;
$L__BB0_6:
	mul.wide.s32 	%rd10, %r26, 4;
	add.s64 	%rd11, %rd3, %rd10;
	add.s64 	%rd12, %rd4, %rd10;
	ld.global.f32 	%f4, [%rd11+-8];
	ld.global.f32 	%f5, [%rd12+-8];
	add.f32 	%f6, %f4, %f5;
	st.global.f32 	[%rd12+-8], %f6;
	ld.global.f32 	%f7, [%rd11+-4];
	ld.global.f32 	%f8, [%rd12+-4];
	add.f32 	%f9, %f7, %f8;
	st.global.f32 	[%rd12+-4], %f9;
	ld.global.f32 	%f10, [%rd11];
	ld.global.f32 	%f11, [%rd12];
	add.f32 	%f12, %f10, %f11;
	st.global.f32 	[%rd12], %f12;
	ld.global.f32 	%f13, [%rd11+4];
	ld.global.f32 	%f14, [%rd12+4];
	add.f32 	%f15, %f13, %f14;
	st.global.f32 	[%rd12+4], %f15;
	add.s32 	%r26, %r26, 4;
	add.s32 	%r27, %r27, 4;
	setp.ne.s32 	%p5, %r27, 0;
	@%p5 bra 	$L__BB0_6;
$L__BB0_7:
	ret;

}


// ===== COMPILED SASS (sm_100) =====

	.target	sm_100

	.elftype	@"ET_EXEC"


//--------------------- .note.nv.tkinfo           --------------------------
	.section	.note.nv.tkinfo,"",@"SHT_NOTE"
	.sectionflags	@"SHF_NOTE_NV_TKINFO"
	.tkinfo
        /*0018*/ 	.word	0x00000002
        /*0030*/ 	.string	""
        /*0030*/ 	.string	"ptxas"
        /*0030*/ 	.string	"Cuda compilation tools, release 13.0, V13.0.88"
        /*0030*/ 	.string	"Build cuda_13.0.r13.0/compiler.36424714_0"
        /*0030*/ 	.string	"-arch sm_100 -m 64 "



//--------------------- .note.nv.cuinfo           --------------------------
	.section	.note.nv.cuinfo,"",@"SHT_NOTE"
	.sectionflags	@"SHF_NOTE_NV_CUINFO"
        /*0018*/ 	.short	0x0002
        /*001a*/ 	.short	0x0064
        /*001c*/ 	.short	0x0082
	.zero		2


//--------------------- .nv.info                  --------------------------
	.section	.nv.info,"",@"SHT_CUDA_INFO"
	.align	4


	//----- nvinfo : EIATTR_REGCOUNT
	.align		4
        /*0000*/ 	.byte	0x04, 0x2f
        /*0002*/ 	.short	(.L_1 - .L_0)
	.align		4
.L_0:
        /*0004*/ 	.word	index@(_Z3addiPfS_i)
        /*0008*/ 	.word	0x00000012


	//----- nvinfo : EIATTR_FRAME_SIZE
	.align		4
.L_1:
        /*000c*/ 	.byte	0x04, 0x11
        /*000e*/ 	.short	(.L_3 - .L_2)
	.align		4
.L_2:
        /*0010*/ 	.word	index@(_Z3addiPfS_i)
        /*0014*/ 	.word	0x00000000


	//----- nvinfo : EIATTR_MIN_STACK_SIZE
	.align		4
.L_3:
        /*0018*/ 	.byte	0x04, 0x12
        /*001a*/ 	.short	(.L_5 - .L_4)
	.align		4
.L_4:
        /*001c*/ 	.word	index@(_Z3addiPfS_i)
        /*0020*/ 	.word	0x00000000
.L_5:


//--------------------- .nv.compat                --------------------------
	.section	.nv.compat,"",@"SHT_CUDA_COMPAT_INFO"
	.align	4
        /*0000*/ 	.byte	0x02, 0x09, 0x00, 0x00, 0x02, 0x02, 0x01, 0x00, 0x02, 0x05, 0x05, 0x00, 0x03, 0x07, 0x01, 0x01
        /*0010*/ 	.byte	0x02, 0x03, 0x00, 0x00, 0x02, 0x06, 0x01, 0x00, 0x04, 0x0b, 0x08, 0x00, 0x09, 0x00, 0x00, 0x00
        /*0020*/ 	.byte	0x00, 0x00, 0x00, 0x00


//--------------------- .nv.info._Z3addiPfS_i     --------------------------
	.section	.nv.info._Z3addiPfS_i,"",@"SHT_CUDA_INFO"
	.sectionflags	@""
	.align	4


	//----- nvinfo : EIATTR_CUDA_API_VERSION
	.align		4
        /*0000*/ 	.byte	0x04, 0x37
        /*0002*/ 	.short	(.L_7 - .L_6)
.L_6:
        /*0004*/ 	.word	0x00000082


	//----- nvinfo : EIATTR_KPARAM_INFO
	.align		4
.L_7:
        /*0008*/ 	.byte	0x04, 0x17
        /*000a*/ 	.short	(.L_9 - .L_8)
.L_8:
        /*000c*/ 	.word	0x00000000
        /*0010*/ 	.short	0x0003
        /*0012*/ 	.short	0x0018
        /*0014*/ 	.byte	0x00, 0xf0, 0x11, 0x00


	//----- nvinfo : EIATTR_KPARAM_INFO
	.align		4
.L_9:
        /*0018*/ 	.byte	0x04, 0x17
        /*001a*/ 	.short	(.L_11 - .L_10)
.L_10:
        /*001c*/ 	.word	0x00000000
        /*0020*/ 	.short	0x0002
        /*0022*/ 	.short	0x0010
        /*0024*/ 	.byte	0x00, 0xf5, 0x21, 0x00


	//----- nvinfo : EIATTR_KPARAM_INFO
	.align		4
.L_11:
        /*0028*/ 	.byte	0x04, 0x17
        /*002a*/ 	.short	(.L_13 - .L_12)
.L_12:
        /*002c*/ 	.word	0x00000000
        /*0030*/ 	.short	0x0001
        /*0032*/ 	.short	0x0008
        /*0034*/ 	.byte	0x00, 0xf5, 0x21, 0x00


	//----- nvinfo : EIATTR_KPARAM_INFO
	.align		4
.L_13:
        /*0038*/ 	.byte	0x04, 0x17
        /*003a*/ 	.short	(.L_15 - .L_14)
.L_14:
        /*003c*/ 	.word	0x00000000
        /*0040*/ 	.short	0x0000
        /*0042*/ 	.short	0x0000
        /*0044*/ 	.byte	0x00, 0xf0, 0x11, 0x00


	//----- nvinfo : EIATTR_SPARSE_MMA_MASK
	.align		4
.L_15:
        /*0048*/ 	.byte	0x03, 0x50
        /*004a*/ 	.short	0x0000


	//----- nvinfo : EIATTR_MAXREG_COUNT
	.align		4
        /*004c*/ 	.byte	0x03, 0x1b
        /*004e*/ 	.short	0x00ff


	//----- nvinfo : EIATTR_MERCURY_ISA_VERSION
	.align		4
        /*0050*/ 	.byte	0x03, 0x5f
        /*0052*/ 	.short	0x0101


	//----- nvinfo : EIATTR_VRC_CTA_INIT_COUNT
	.align		4
        /*0054*/ 	.byte	0x02, 0x4a
	.zero		1
	.zero		1


	//----- nvinfo : EIATTR_EXIT_INSTR_OFFSETS
	.align		4
        /*0058*/ 	.byte	0x04, 0x1c
        /*005a*/ 	.short	(.L_17 - .L_16)


	//   ....[0]....
.L_16:
        /*005c*/ 	.word	0x000000a0


	//   ....[1]....
        /*0060*/ 	.word	0x00000200


	//   ....[2]....
        /*0064*/ 	.word	0x00000420


	//----- nvinfo : EIATTR_CRS_STACK_SIZE
	.align		4
.L_17:
        /*0068*/ 	.byte	0x04, 0x1e
        /*006a*/ 	.short	(.L_19 - .L_18)
.L_18:
        /*006c*/ 	.word	0x00000000


	//----- nvinfo : EIATTR_CBANK_PARAM_SIZE
	.align		4
.L_19:
        /*0070*/ 	.byte	0x03, 0x19
        /*0072*/ 	.short	0x001c


	//----- nvinfo : EIATTR_PARAM_CBANK
	.align		4
        /*0074*/ 	.byte	0x04, 0x0a
        /*0076*/ 	.short	(.L_21 - .L_20)
	.align		4
.L_20:
        /*0078*/ 	.word	index@(.nv.constant0._Z3addiPfS_i)
        /*007c*/ 	.short	0x0380
        /*007e*/ 	.short	0x001c


	//----- nvinfo : EIATTR_SW_WAR
	.align		4
.L_21:
        /*0080*/ 	.byte	0x04, 0x36
        /*0082*/ 	.short	(.L_23 - .L_22)
.L_22:
        /*0084*/ 	.word	0x00000008
.L_23:


//--------------------- .nv.callgraph             --------------------------
	.section	.nv.callgraph,"",@"SHT_CUDA_CALLGRAPH"
	.align	4
	.sectionentsize	8
	.align		4
        /*0000*/ 	.word	0x00000000
	.align		4
        /*0004*/ 	.word	0xffffffff
	.align		4
        /*0008*/ 	.word	0x00000000
	.align		4
        /*000c*/ 	.word	0xfffffffe
	.align		4
        /*0010*/ 	.word	0x00000000
	.align		4
        /*0014*/ 	.word	0xfffffffd
	.align		4
        /*0018*/ 	.word	0x00000000
	.align		4
        /*001c*/ 	.word	0xfffffffc


//--------------------- .text._Z3addiPfS_i        --------------------------
	.section	.text._Z3addiPfS_i,"ax",@progbits
	.align	128
        .global         _Z3addiPfS_i
        .type           _Z3addiPfS_i,@function
        .size           _Z3addiPfS_i,(.L_x_5 - _Z3addiPfS_i)
        .other          _Z3addiPfS_i,@"STO_CUDA_ENTRY STV_DEFAULT"
_Z3addiPfS_i:
.text._Z3addiPfS_i:
[----:B------:R-:W-:Y:S01]  /*0000*/  LDC R1, c[0x0][0x37c] ;  /* 0x0000df00ff017b82 */ /* 0x000fe20000000800 */
[----:B------:R-:W0:Y:S01]  /*0010*/  S2R R0, SR_CTAID.X ;  /* 0x0000000000007919 */ /* 0x000e220000002500 */
[----:B------:R-:W0:Y:S06]  /*0020*/  LDCU UR4, c[0x0][0x360] ;  /* 0x00006c00ff0477ac */ /* 0x000e2c0008000800 */
[----:B------:R-:W1:Y:S01]  /*0030*/  LDC R11, c[0x0][0x380] ;  /* 0x0000e000ff0b7b82 */ /* 0x000e620000000800 */
[----:B------:R-:W0:Y:S01]  /*0040*/  S2R R3, SR_TID.X ;  /* 0x0000000000037919 */ /* 0x000e220000002100 */
[----:B------:R-:W2:Y:S01]  /*0050*/  LDCU UR5, c[0x0][0x398] ;  /* 0x00007300ff0577ac */ /* 0x000ea20008000800 */
[----:B0-----:R-:W-:-:S04]  /*0060*/  IMAD R0, R0, UR4, R3 ;  /* 0x0000000400007c24 */ /* 0x001fc8000f8e0203 */
[----:B--2---:R-:W-:-:S05]  /*0070*/  IMAD R0, R0, UR5, RZ ;  /* 0x0000000500007c24 */ /* 0x004fca000f8e02ff */
[----:B-1----:R-:W-:-:S04]  /*0080*/  VIADDMNMX R11, R0, UR5, R11, PT ;  /* 0x00000005000b7c46 */ /* 0x002fc8000b80010b */
[----:B------:R-:W-:-:S13]  /*0090*/  ISETP.GE.AND P0, PT, R0, R11, PT ;  /* 0x0000000b0000720c */ /* 0x000fda0003f06270 */
[----:B------:R-:W-:Y:S05]  /*00a0*/  @P0 EXIT ;  /* 0x000000000000094d */ /* 0x000fea0003800000 */
[CC--:B------:R-:W-:Y:S01]  /*00b0*/  IADD3 R2, PT, PT, -R0.reuse, R11.reuse, RZ ;  /* 0x0000000b00027210 */ /* 0x0c0fe20007ffe1ff */
[----:B------:R-:W0:Y:S01]  /*00c0*/  LDCU.64 UR8, c[0x0][0x358] ;  /* 0x00006b00ff0877ac */ /* 0x000e220008000a00 */
[----:B------:R-:W-:Y:S01]  /*00d0*/  IADD3 R3, PT, PT, R0, -R11, RZ ;  /* 0x8000000b00037210 */ /* 0x000fe20007ffe0ff */
[----:B------:R-:W-:Y:S01]  /*00e0*/  BSSY.RECONVERGENT B0, `(.L_x_0) ;  /* 0x0000011000007945 */ /* 0x000fe20003800200 */
[----:B------:R-:W-:Y:S02]  /*00f0*/  LOP3.LUT P1, R2, R2, 0x3, RZ, 0xc0, !PT ;  /* 0x0000000302027812 */ /* 0x000fe4000782c0ff */
[----:B------:R-:W-:-:S11]  /*0100*/  ISETP.GT.U32.AND P0, PT, R3, -0x4, PT ;  /* 0xfffffffc0300780c */ /* 0x000fd60003f04070 */
[----:B------:R-:W-:Y:S05]  /*0110*/  @!P1 BRA `(.L_x_1) ;  /* 0x0000000000349947 */ /* 0x000fea0003800000 */
[----:B------:R-:W1:Y:S01]  /*0120*/  LDC.64 R6, c[0x0][0x390] ;  /* 0x0000e400ff067b82 */ /* 0x000e620000000a00 */
[----:B------:R-:W-:-:S07]  /*0130*/  IADD3 R10, PT, PT, -R2, RZ, RZ ;  /* 0x000000ff020a7210 */ /* 0x000fce0007ffe1ff */
[----:B------:R-:W2:Y:S02]  /*0140*/  LDC.64 R8, c[0x0][0x388] ;  /* 0x0000e200ff087b82 */ /* 0x000ea40000000a00 */
.L_x_2:
[----:B--2---:R-:W-:-:S04]  /*0150*/  IMAD.WIDE R4, R0, 0x4, R8 ;  /* 0x0000000400047825 */ /* 0x004fc800078e0208 */
[----:B-1-3--:R-:W-:Y:S02]  /*0160*/  IMAD.WIDE R2, R0, 0x4, R6 ;  /* 0x0000000400027825 */ /* 0x00afe400078e0206 */
[----:B0-----:R-:W2:Y:S04]  /*0170*/  LDG.E R4, desc[UR8][R4.64] ;  /* 0x0000000804047981 */ /* 0x001ea8000c1e1900 */
[----:B------:R-:W2:Y:S01]  /*0180*/  LDG.E R13, desc[UR8][R2.64] ;  /* 0x00000008020d7981 */ /* 0x000ea2000c1e1900 */
[----:B------:R-:W-:Y:S01]  /*0190*/  VIADD R10, R10, 0x1 ;  /* 0x000000010a0a7836 */ /* 0x000fe20000000000 */
[----:B------:R-:W-:-:S04]  /*01a0*/  IADD3 R0, PT, PT, R0, 0x1, RZ ;  /* 0x0000000100007810 */ /* 0x000fc80007ffe0ff */
[----:B------:R-:W-:Y:S01]  /*01b0*/  ISETP.NE.AND P1, PT, R10, RZ, PT ;  /* 0x000000ff0a00720c */ /* 0x000fe20003f25270 */
[----:B--2---:R-:W-:-:S05]  /*01c0*/  FADD R13, R4, R13 ;  /* 0x0000000d040d7221 */ /* 0x004fca0000000000 */
[----:B------:R3:W-:Y:S07]  /*01d0*/  STG.E desc[UR8][R2.64], R13 ;  /* 0x0000000d02007986 */ /* 0x0007ee000c101908 */
[----:B------:R-:W-:Y:S05]  /*01e0*/  @P1 BRA `(.L_x_2) ;  /* 0xfffffffc00d81947 */ /* 0x000fea000383ffff */
.L_x_1:
[----:B0-----:R-:W-:Y:S05]  /*01f0*/  BSYNC.RECONVERGENT B0 ;  /* 0x0000000000007941 */ /* 0x001fea0003800200 */
.L_x_0:
[----:B------:R-:W-:Y:S05]  /*0200*/  @P0 EXIT ;  /* 0x000000000000094d */ /* 0x000fea0003800000 */
[----:B------:R-:W0:Y:S01]  /*0210*/  LDCU.64 UR6, c[0x0][0x388] ;  /* 0x00007100ff0677ac */ /* 0x000e220008000a00 */
[----:B------:R-:W-:Y:S01]  /*0220*/  IADD3 R11, PT, PT, -R11, R0, RZ ;  /* 0x000000000b0b7210 */ /* 0x000fe20007ffe1ff */
[----:B------:R-:W1:Y:S01]  /*0230*/  LDCU.64 UR4, c[0x0][0x390] ;  /* 0x00007200ff0477ac */ /* 0x000e620008000a00 */
[----:B0-----:R-:W-:Y:S02]  /*0240*/  UIADD3 UR6, UP0, UPT, UR6, 0x8, URZ ;  /* 0x0000000806067890 */ /* 0x001fe4000ff1e0ff */
[----:B-1----:R-:W-:Y:S02]  /*0250*/  UIADD3 UR4, UP1, UPT, UR4, 0x8, URZ ;  /* 0x0000000804047890 */ /* 0x002fe4000ff3e0ff */
[----:B------:R-:W-:Y:S02]  /*0260*/  UIADD3.X UR7, UPT, UPT, URZ, UR7, URZ, UP0, !UPT ;  /* 0x00000007ff077290 */ /* 0x000fe400087fe4ff */
[----:B------:R-:W-:-:S12]  /*0270*/  UIADD3.X UR5, UPT, UPT, URZ, UR5, URZ, UP1, !UPT ;  /* 0x00000005ff057290 */ /* 0x000fd80008ffe4ff */
.L_x_3:
[----:B------:R-:W-:Y:S01]  /*0280*/  MOV R5, UR7 ;  /* 0x0000000700057c02 */ /* 0x000fe20008000f00 */
[----:B------:R-:W-:Y:S01]  /*0290*/  IMAD.U32 R4, RZ, RZ, UR6 ;  /* 0x00000006ff047e24 */ /* 0x000fe2000f8e00ff */
[----:B0--3--:R-:W-:Y:S01]  /*02a0*/  MOV R2, UR4 ;  /* 0x0000000400027c02 */ /* 0x009fe20008000f00 */
[----:B------:R-:W-:Y:S02]  /*02b0*/  IMAD.U32 R3, RZ, RZ, UR5 ;  /* 0x00000005ff037e24 */ /* 0x000fe4000f8e00ff */
[----:B------:R-:W-:-:S04]  /*02c0*/  IMAD.WIDE R4, R0, 0x4, R4 ;  /* 0x0000000400047825 */ /* 0x000fc800078e0204 */
[----:B------:R-:W-:Y:S01]  /*02d0*/  IMAD.WIDE R2, R0, 0x4, R2 ;  /* 0x0000000400027825 */ /* 0x000fe200078e0202 */
[----:B------:R-:W2:Y:S04]  /*02e0*/  LDG.E R6, desc[UR8][R4.64+-0x8] ;  /* 0xfffff80804067981 */ /* 0x000ea8000c1e1900 */
[----:B------:R-:W2:Y:S04]  /*02f0*/  LDG.E R7, desc[UR8][R2.64+-0x8] ;  /* 0xfffff80802077981 */ /* 0x000ea8000c1e1900 */
[----:B------:R-:W3:Y:S04]  /*0300*/  LDG.E R9, desc[UR8][R2.64+-0x4] ;  /* 0xfffffc0802097981 */ /* 0x000ee8000c1e1900 */
[----:B------:R-:W4:Y:S04]  /*0310*/  LDG.E R13, desc[UR8][R2.64] ;  /* 0x00000008020d7981 */ /* 0x000f28000c1e1900 */
[----:B------:R-:W5:Y:S01]  /*0320*/  LDG.E R15, desc[UR8][R2.64+0x4] ;  /* 0x00000408020f7981 */ /* 0x000f62000c1e1900 */
[----:B--2---:R-:W-:-:S05]  /*0330*/  FADD R7, R6, R7 ;  /* 0x0000000706077221 */ /* 0x004fca0000000000 */
[----:B------:R0:W-:Y:S04]  /*0340*/  STG.E desc[UR8][R2.64+-0x8], R7 ;  /* 0xfffff80702007986 */ /* 0x0001e8000c101908 */
[----:B------:R-:W3:Y:S02]  /*0350*/  LDG.E R6, desc[UR8][R4.64+-0x4] ;  /* 0xfffffc0804067981 */ /* 0x000ee4000c1e1900 */
[----:B---3--:R-:W-:-:S05]  /*0360*/  FADD R9, R6, R9 ;  /* 0x0000000906097221 */ /* 0x008fca0000000000 */
[----:B------:R0:W-:Y:S04]  /*0370*/  STG.E desc[UR8][R2.64+-0x4], R9 ;  /* 0xfffffc0902007986 */ /* 0x0001e8000c101908 */
[----:B------:R-:W4:Y:S02]  /*0380*/  LDG.E R6, desc[UR8][R4.64] ;  /* 0x0000000804067981 */ /* 0x000f24000c1e1900 */
[----:B----4-:R-:W-:-:S05]  /*0390*/  FADD R13, R6, R13 ;  /* 0x0000000d060d7221 */ /* 0x010fca0000000000 */
[----:B------:R0:W-:Y:S04]  /*03a0*/  STG.E desc[UR8][R2.64], R13 ;  /* 0x0000000d02007986 */ /* 0x0001e8000c101908 */
[----:B------:R-:W5:Y:S01]  /*03b0*/  LDG.E R6, desc[UR8][R4.64+0x4] ;  /* 0x0000040804067981 */ /* 0x000f62000c1e1900 */
[----:B------:R-:W-:-:S04]  /*03c0*/  IADD3 R11, PT, PT, R11, 0x4, RZ ;  /* 0x000000040b0b7810 */ /* 0x000fc80007ffe0ff */
[----:B------:R-:W-:Y:S02]  /*03d0*/  ISETP.NE.AND P0, PT, R11, RZ, PT ;  /* 0x000000ff0b00720c */ /* 0x000fe40003f05270 */
[----:B------:R-:W-:Y:S01]  /*03e0*/  IADD3 R0, PT, PT, R0, 0x4, RZ ;  /* 0x0000000400007810 */ /* 0x000fe20007ffe0ff */
[----:B-----5:R-:W-:-:S05]  /*03f0*/  FADD R15, R6, R15 ;  /* 0x0000000f060f7221 */ /* 0x020fca0000000000 */
[----:B------:R0:W-:Y:S05]  /*0400*/  STG.E desc[UR8][R2.64+0x4], R15 ;  /* 0x0000040f02007986 */ /* 0x0001ea000c101908 */
[----:B------:R-:W-:Y:S05]  /*0410*/  @P0 BRA `(.L_x_3) ;  /* 0xfffffffc00980947 */ /* 0x000fea000383ffff */
[----:B------:R-:W-:Y:S05]  /*0420*/  EXIT ;  /* 0x000000000000794d */ /* 0x000fea0003800000 */
.L_x_4:
[----:B------:R-:W-:-:S00]  /*0430*/  BRA `(.L_x_4) ;  /* 0xfffffffc00fc7947 */ /* 0x000fc0000383ffff */
[----:B------:R-:W-:-:S00]  /*0440*/  NOP ;  /* 0x0000000000007918 */ /* 0x000fc00000000000 */
        /* <DEDUP_REMOVED lines=11> */
.L_x_5:


//--------------------- .nv.shared.reserved.0     --------------------------
	.section	.nv.shared.reserved.0,"aw",@nobits
	.weak		__nv_reservedSMEM_offset_0_alias
	.size		__nv_reservedSMEM_offset_0_alias, 0, 64
	.other		__nv_reservedSMEM_offset_0_alias,@"STO_CUDA_RESERVED_SHARED STV_DEFAULT"
__nv_reservedSMEM_offset_0_alias:
	.zero		0
	.zero		64


//--------------------- .nv.constant0._Z3addiPfS_i --------------------------
	.section	.nv.constant0._Z3addiPfS_i,"a",@progbits
	.sectionflags	@""
	.align	4
.nv.constant0._Z3addiPfS_i:
	.zero		924


//--------------------- SYMBOLS --------------------------

	.type		.nv.reservedSmem.offset0,@object
	.size		.nv.reservedSmem.offset0,0x4
